//
// Generated by NVIDIA NVVM Compiler
//
// Compiler Build ID: CL-36424714
// Cuda compilation tools, release 13.0, V13.0.88
// Based on NVVM 20.0.0
//

.version 9.0
.target sm_100
.address_size 64

	// .globl	_Z11calculatePiPddiii
.extern .func  (.param .b32 func_retval0) vprintf
(
	.param .b64 vprintf_param_0,
	.param .b64 vprintf_param_1
)
;
.extern .shared .align 16 .b8 local_sum[];
.global .align 1 .b8 $str[5] = {37, 108, 102, 10};

.visible .entry _Z11calculatePiPddiii(
	.param .u64 .ptr .align 1 _Z11calculatePiPddiii_param_0,
	.param .f64 _Z11calculatePiPddiii_param_1,
	.param .u32 _Z11calculatePiPddiii_param_2,
	.param .u32 _Z11calculatePiPddiii_param_3,
	.param .u32 _Z11calculatePiPddiii_param_4
)
{
	.local .align 8 .b8 	__local_depot0[8];
	.reg .b64 	%SP;
	.reg .b64 	%SPL;
	.reg .pred 	%p<12>;
	.reg .b32 	%r<48>;
	.reg .b64 	%rd<7>;
	.reg .b64 	%fd<54>;

	mov.u64 	%SPL, __local_depot0;
	cvta.local.u64 	%SP, %SPL;
	ld.param.u64 	%rd1, [_Z11calculatePiPddiii_param_0];
	ld.param.f64 	%fd8, [_Z11calculatePiPddiii_param_1];
	ld.param.u32 	%r20, [_Z11calculatePiPddiii_param_2];
	ld.param.u32 	%r21, [_Z11calculatePiPddiii_param_3];
	ld.param.u32 	%r22, [_Z11calculatePiPddiii_param_4];
	mov.u32 	%r23, %ctaid.x;
	mov.u32 	%r1, %tid.x;
	mad.lo.s32 	%r24, %r22, %r23, %r1;
	mul.lo.s32 	%r2, %r24, %r21;
	add.s32 	%r46, %r2, 1;
	setp.lt.s32 	%p1, %r21, 1;
	setp.ge.s32 	%p2, %r46, %r20;
	mov.f64 	%fd53, 0d0000000000000000;
	or.pred  	%p3, %p1, %p2;
	@%p3 bra 	$L__BB0_7;
	add.s32 	%r25, %r46, %r21;
	min.s32 	%r4, %r25, %r20;
	add.s32 	%r26, %r2, 2;
	max.s32 	%r27, %r4, %r26;
	not.b32 	%r28, %r2;
	add.s32 	%r29, %r27, %r28;
	add.s32 	%r5, %r27, -2;
	and.b32  	%r6, %r29, 3;
	setp.eq.s32 	%p4, %r6, 0;
	mov.f64 	%fd53, 0d0000000000000000;
	@%p4 bra 	$L__BB0_5;
	neg.s32 	%r44, %r6;
	mov.f64 	%fd53, 0d0000000000000000;
	mov.u32 	%r43, %r2;
$L__BB0_3:
	.pragma "nounroll";
	add.s32 	%r43, %r43, 1;
	cvt.rn.f64.s32 	%fd13, %r43;
	add.f64 	%fd14, %fd13, 0dBFE0000000000000;
	mul.f64 	%fd15, %fd8, %fd14;
	fma.rn.f64 	%fd16, %fd15, %fd15, 0d3FF0000000000000;
	mov.f64 	%fd17, 0d4010000000000000;
	div.rn.f64 	%fd18, %fd17, %fd16;
	add.f64 	%fd53, %fd53, %fd18;
	add.s32 	%r44, %r44, 1;
	setp.ne.s32 	%p5, %r44, 0;
	@%p5 bra 	$L__BB0_3;
	add.s32 	%r46, %r43, 1;
$L__BB0_5:
	sub.s32 	%r30, %r5, %r2;
	setp.lt.u32 	%p6, %r30, 3;
	@%p6 bra 	$L__BB0_7;
$L__BB0_6:
	cvt.rn.f64.s32 	%fd19, %r46;
	add.f64 	%fd20, %fd19, 0dBFE0000000000000;
	mul.f64 	%fd21, %fd8, %fd20;
	fma.rn.f64 	%fd22, %fd21, %fd21, 0d3FF0000000000000;
	mov.f64 	%fd23, 0d4010000000000000;
	div.rn.f64 	%fd24, %fd23, %fd22;
	add.f64 	%fd25, %fd53, %fd24;
	add.s32 	%r31, %r46, 1;
	cvt.rn.f64.s32 	%fd26, %r31;
	add.f64 	%fd27, %fd26, 0dBFE0000000000000;
	mul.f64 	%fd28, %fd8, %fd27;
	fma.rn.f64 	%fd29, %fd28, %fd28, 0d3FF0000000000000;
	div.rn.f64 	%fd30, %fd23, %fd29;
	add.f64 	%fd31, %fd25, %fd30;
	add.s32 	%r32, %r46, 2;
	cvt.rn.f64.s32 	%fd32, %r32;
	add.f64 	%fd33, %fd32, 0dBFE0000000000000;
	mul.f64 	%fd34, %fd8, %fd33;
	fma.rn.f64 	%fd35, %fd34, %fd34, 0d3FF0000000000000;
	div.rn.f64 	%fd36, %fd23, %fd35;
	add.f64 	%fd37, %fd31, %fd36;
	add.s32 	%r33, %r46, 3;
	cvt.rn.f64.s32 	%fd38, %r33;
	add.f64 	%fd39, %fd38, 0dBFE0000000000000;
	mul.f64 	%fd40, %fd8, %fd39;
	fma.rn.f64 	%fd41, %fd40, %fd40, 0d3FF0000000000000;
	div.rn.f64 	%fd42, %fd23, %fd41;
	add.f64 	%fd53, %fd37, %fd42;
	add.s32 	%r46, %r46, 4;
	setp.lt.s32 	%p7, %r46, %r4;
	@%p7 bra 	$L__BB0_6;
$L__BB0_7:
	shl.b32 	%r34, %r1, 3;
	mov.u32 	%r35, local_sum;
	add.s32 	%r16, %r35, %r34;
	st.shared.f64 	[%r16], %fd53;
	bar.sync 	0;
	mov.u32 	%r17, %ntid.x;
	setp.lt.u32 	%p8, %r17, 2;
	@%p8 bra 	$L__BB0_12;
	mov.b32 	%r47, 1;
$L__BB0_9:
	shl.b32 	%r19, %r47, 1;
	add.s32 	%r37, %r19, -1;
	and.b32  	%r38, %r37, %r1;
	setp.ne.s32 	%p9, %r38, 0;
	@%p9 bra 	$L__BB0_11;
	shl.b32 	%r39, %r47, 3;
	add.s32 	%r40, %r16, %r39;
	ld.shared.f64 	%fd43, [%r40];
	ld.shared.f64 	%fd44, [%r16];
	add.f64 	%fd45, %fd43, %fd44;
	st.shared.f64 	[%r16], %fd45;
$L__BB0_11:
	bar.sync 	0;
	setp.lt.u32 	%p10, %r19, %r17;
	mov.u32 	%r47, %r19;
	@%p10 bra 	$L__BB0_9;
$L__BB0_12:
	setp.ne.s32 	%p11, %r1, 0;
	@%p11 bra 	$L__BB0_14;
	ld.shared.f64 	%fd46, [local_sum];
	add.u64 	%rd2, %SP, 0;
	add.u64 	%rd3, %SPL, 0;
	st.local.f64 	[%rd3], %fd46;
	mov.u64 	%rd4, $str;
	cvta.global.u64 	%rd5, %rd4;
	{ // callseq 0, 0
	.param .b64 param0;
	st.param.b64 	[param0], %rd5;
	.param .b64 param1;
	st.param.b64 	[param1], %rd2;
	.param .b32 retval0;
	call.uni (retval0), 
	vprintf, 
	(
	param0, 
	param1
	);
	ld.param.b32 	%r41, [retval0];
	} // callseq 0
	ld.shared.f64 	%fd47, [local_sum];
	cvta.to.global.u64 	%rd6, %rd1;
	atom.global.add.f64 	%fd48, [%rd6], %fd47;
$L__BB0_14:
	ret;

}


// ===== COMPILED SASS (sm_100) =====

	.target	sm_100

	.elftype	@"ET_EXEC"


//--------------------- .note.nv.tkinfo           --------------------------
	.section	.note.nv.tkinfo,"",@"SHT_NOTE"
	.sectionflags	@"SHF_NOTE_NV_TKINFO"
	.tkinfo
        /*0018*/ 	.word	0x00000002
        /*0030*/ 	.string	""
        /*0030*/ 	.string	"ptxas"
        /*0030*/ 	.string	"Cuda compilation tools, release 13.0, V13.0.88"
        /*0030*/ 	.string	"Build cuda_13.0.r13.0/compiler.36424714_0"
        /*0030*/ 	.string	"-arch sm_100 -m 64 "



//--------------------- .note.nv.cuinfo           --------------------------
	.section	.note.nv.cuinfo,"",@"SHT_NOTE"
	.sectionflags	@"SHF_NOTE_NV_CUINFO"
        /*0018*/ 	.short	0x0002
        /*001a*/ 	.short	0x0064
        /*001c*/ 	.short	0x0082
	.zero		2


//--------------------- .nv.info                  --------------------------
	.section	.nv.info,"",@"SHT_CUDA_INFO"
	.align	4


	//----- nvinfo : EIATTR_REGCOUNT
	.align		4
        /*0000*/ 	.byte	0x04, 0x2f
        /*0002*/ 	.short	(.L_2 - .L_1)
	.align		4
.L_1:
        /*0004*/ 	.word	index@(_Z11calculatePiPddiii)
        /*0008*/ 	.word	0x00000021


	//----- nvinfo : EIATTR_FRAME_SIZE
	.align		4
.L_2:
        /*000c*/ 	.byte	0x04, 0x11
        /*000e*/ 	.short	(.L_4 - .L_3)
	.align		4
.L_3:
        /*0010*/ 	.word	index@($__internal_0_$__cuda_sm20_div_rn_f64_full)
        /*0014*/ 	.word	0x00000008


	//----- nvinfo : EIATTR_FRAME_SIZE
	.align		4
.L_4:
        /*0018*/ 	.byte	0x04, 0x11
        /*001a*/ 	.short	(.L_6 - .L_5)
	.align		4
.L_5:
        /*001c*/ 	.word	index@(_Z11calculatePiPddiii)
        /*0020*/ 	.word	0x00000008


	//----- nvinfo : EIATTR_MIN_STACK_SIZE
	.align		4
.L_6:
        /*0024*/ 	.byte	0x04, 0x12
        /*0026*/ 	.short	(.L_8 - .L_7)
	.align		4
.L_7:
        /*0028*/ 	.word	index@(_Z11calculatePiPddiii)
        /*002c*/ 	.word	0x00000008
.L_8:


//--------------------- .nv.compat                --------------------------
	.section	.nv.compat,"",@"SHT_CUDA_COMPAT_INFO"
	.align	4
        /*0000*/ 	.byte	0x02, 0x09, 0x00, 0x00, 0x02, 0x02, 0x01, 0x00, 0x02, 0x05, 0x05, 0x00, 0x03, 0x07, 0x01, 0x01
        /*0010*/ 	.byte	0x02, 0x03, 0x00, 0x00, 0x02, 0x06, 0x01, 0x00, 0x04, 0x0b, 0x08, 0x00, 0x01, 0x00, 0x00, 0x00
        /*0020*/ 	.byte	0x00, 0x00, 0x00, 0x00


//--------------------- .nv.info._Z11calculatePiPddiii --------------------------
	.section	.nv.info._Z11calculatePiPddiii,"",@"SHT_CUDA_INFO"
	.sectionflags	@""
	.align	4


	//----- nvinfo : EIATTR_CUDA_API_VERSION
	.align		4
        /*0000*/ 	.byte	0x04, 0x37
        /*0002*/ 	.short	(.L_10 - .L_9)
.L_9:
        /*0004*/ 	.word	0x00000082


	//----- nvinfo : EIATTR_KPARAM_INFO
	.align		4
.L_10:
        /*0008*/ 	.byte	0x04, 0x17
        /*000a*/ 	.short	(.L_12 - .L_11)
.L_11:
        /*000c*/ 	.word	0x00000000
        /*0010*/ 	.short	0x0004
        /*0012*/ 	.short	0x0018
        /*0014*/ 	.byte	0x00, 0xf0, 0x11, 0x00


	//----- nvinfo : EIATTR_KPARAM_INFO
	.align		4
.L_12:
        /*0018*/ 	.byte	0x04, 0x17
        /*001a*/ 	.short	(.L_14 - .L_13)
.L_13:
        /*001c*/ 	.word	0x00000000
        /*0020*/ 	.short	0x0003
        /*0022*/ 	.short	0x0014
        /*0024*/ 	.byte	0x00, 0xf0, 0x11, 0x00


	//----- nvinfo : EIATTR_KPARAM_INFO
	.align		4
.L_14:
        /*0028*/ 	.byte	0x04, 0x17
        /*002a*/ 	.short	(.L_16 - .L_15)
.L_15:
        /*002c*/ 	.word	0x00000000
        /*0030*/ 	.short	0x0002
        /*0032*/ 	.short	0x0010
        /*0034*/ 	.byte	0x00, 0xf0, 0x11, 0x00


	//----- nvinfo : EIATTR_KPARAM_INFO
	.align		4
.L_16:
        /*0038*/ 	.byte	0x04, 0x17
        /*003a*/ 	.short	(.L_18 - .L_17)
.L_17:
        /*003c*/ 	.word	0x00000000
        /*0040*/ 	.short	0x0001
        /*0042*/ 	.short	0x0008
        /*0044*/ 	.byte	0x00, 0xf0, 0x21, 0x00


	//----- nvinfo : EIATTR_KPARAM_INFO
	.align		4
.L_18:
        /*0048*/ 	.byte	0x04, 0x17
        /*004a*/ 	.short	(.L_20 - .L_19)
.L_19:
        /*004c*/ 	.word	0x00000000
        /*0050*/ 	.short	0x0000
        /*0052*/ 	.short	0x0000
        /*0054*/ 	.byte	0x00, 0xf5, 0x21, 0x00


	//----- nvinfo : EIATTR_SPARSE_MMA_MASK
	.align		4
.L_20:
        /*0058*/ 	.byte	0x03, 0x50
        /*005a*/ 	.short	0x0000


	//----- nvinfo : EIATTR_MAXREG_COUNT
	.align		4
        /*005c*/ 	.byte	0x03, 0x1b
        /*005e*/ 	.short	0x00ff


	//----- nvinfo : EIATTR_NUM_BARRIERS
	.align		4
        /*0060*/ 	.byte	0x02, 0x4c
        /*0062*/ 	.byte	0x01
	.zero		1


	//----- nvinfo : EIATTR_EXTERNS
	.align		4
        /*0064*/ 	.byte	0x04, 0x0f
        /*0066*/ 	.short	(.L_22 - .L_21)


	//   ....[0]....
	.align		4
.L_21:
        /*0068*/ 	.word	index@(vprintf)


	//----- nvinfo : EIATTR_MERCURY_ISA_VERSION
	.align		4
.L_22:
        /*006c*/ 	.byte	0x03, 0x5f
        /*006e*/ 	.short	0x0101


	//----- nvinfo : EIATTR_VRC_CTA_INIT_COUNT
	.align		4
        /*0070*/ 	.byte	0x02, 0x4a
	.zero		1
	.zero		1


	//----- nvinfo : EIATTR_SYSCALL_OFFSETS
	.align		4
        /*0074*/ 	.byte	0x04, 0x46
        /*0076*/ 	.short	(.L_24 - .L_23)


	//   ....[0]....
.L_23:
        /*0078*/ 	.word	0x00000cf0


	//----- nvinfo : EIATTR_EXIT_INSTR_OFFSETS
	.align		4
.L_24:
        /*007c*/ 	.byte	0x04, 0x1c
        /*007e*/ 	.short	(.L_26 - .L_25)


	//   ....[0]....
.L_25:
        /*0080*/ 	.word	0x00000c20


	//   ....[1]....
        /*0084*/ 	.word	0x00000d60


	//----- nvinfo : EIATTR_CRS_STACK_SIZE
	.align		4
.L_26:
        /*0088*/ 	.byte	0x04, 0x1e
        /*008a*/ 	.short	(.L_28 - .L_27)
.L_27:
        /*008c*/ 	.word	0x00000000


	//----- nvinfo : EIATTR_CBANK_PARAM_SIZE
	.align		4
.L_28:
        /*0090*/ 	.byte	0x03, 0x19
        /*0092*/ 	.short	0x001c


	//----- nvinfo : EIATTR_PARAM_CBANK
	.align		4
        /*0094*/ 	.byte	0x04, 0x0a
        /*0096*/ 	.short	(.L_30 - .L_29)
	.align		4
.L_29:
        /*0098*/ 	.word	index@(.nv.constant0._Z11calculatePiPddiii)
        /*009c*/ 	.short	0x0380
        /*009e*/ 	.short	0x001c


	//----- nvinfo : EIATTR_SW_WAR
	.align		4
.L_30:
        /*00a0*/ 	.byte	0x04, 0x36
        /*00a2*/ 	.short	(.L_32 - .L_31)
.L_31:
        /*00a4*/ 	.word	0x00000008
.L_32:


//--------------------- .nv.callgraph             --------------------------
	.section	.nv.callgraph,"",@"SHT_CUDA_CALLGRAPH"
	.align	4
	.sectionentsize	8
	.align		4
        /*0000*/ 	.word	0x00000000
	.align		4
        /*0004*/ 	.word	0xffffffff
	.align		4
        /*0008*/ 	.word	index@(_Z11calculatePiPddiii)
	.align		4
        /*000c*/ 	.word	index@(vprintf)
	.align		4
        /*0010*/ 	.word	0x00000000
	.align		4
        /*0014*/ 	.word	0xfffffffe
	.align		4
        /*0018*/ 	.word	0x00000000
	.align		4
        /*001c*/ 	.word	0xfffffffd
	.align		4
        /*0020*/ 	.word	0x00000000
	.align		4
        /*0024*/ 	.word	0xfffffffc


//--------------------- .nv.constant4             --------------------------
	.section	.nv.constant4,"a",@progbits
	.align	8
	.align		8
.nv.constant4:
        /*0000*/ 	.dword	vprintf
	.align		8
        /*0008*/ 	.dword	$str


//--------------------- .text._Z11calculatePiPddiii --------------------------
	.section	.text._Z11calculatePiPddiii,"ax",@progbits
	.align	128
        .global         _Z11calculatePiPddiii
        .type           _Z11calculatePiPddiii,@function
        .size           _Z11calculatePiPddiii,(.L_x_27 - _Z11calculatePiPddiii)
        .other          _Z11calculatePiPddiii,@"STO_CUDA_ENTRY STV_DEFAULT"
_Z11calculatePiPddiii:
.text._Z11calculatePiPddiii:
[----:B------:R-:W0:Y:S01]  /*0000*/  LDC R1, c[0x0][0x37c] ;  /* 0x0000df00ff017b82 */ /* 0x000e220000000800 */
[----:B------:R-:W1:Y:S07]  /*0010*/  S2R R0, SR_TID.X ;  /* 0x0000000000007919 */ /* 0x000e6e0000002100 */
[----:B------:R-:W1:Y:S01]  /*0020*/  S2UR UR5, SR_CTAID.X ;  /* 0x00000000000579c3 */ /* 0x000e620000002500 */
[----:B------:R-:W2:Y:S01]  /*0030*/  LDCU UR4, c[0x0][0x2f8] ;  /* 0x00005f00ff0477ac */ /* 0x000ea20008000800 */
[----:B0-----:R-:W-:Y:S01]  /*0040*/  VIADD R1, R1, 0xfffffff8 ;  /* 0xfffffff801017836 */ /* 0x001fe20000000000 */
[----:B------:R-:W-:Y:S01]  /*0050*/  BSSY.RECONVERGENT B0, `(.L_x_0) ;  /* 0x00000a5000007945 */ /* 0x000fe20003800200 */
[----:B------:R-:W-:Y:S01]  /*0060*/  CS2R R12, SRZ ;  /* 0x00000000000c7805 */ /* 0x000fe2000001ff00 */
[----:B------:R-:W0:Y:S03]  /*0070*/  LDCU.64 UR6, c[0x0][0x388] ;  /* 0x00007100ff0677ac */ /* 0x000e260008000a00 */
[----:B------:R-:W1:Y:S01]  /*0080*/  LDC R3, c[0x0][0x398] ;  /* 0x0000e600ff037b82 */ /* 0x000e620000000800 */
[----:B------:R-:W3:Y:S07]  /*0090*/  LDCU.64 UR8, c[0x0][0x388] ;  /* 0x00007100ff0877ac */ /* 0x000eee0008000a00 */
[----:B------:R-:W4:Y:S01]  /*00a0*/  LDC.64 R4, c[0x0][0x390] ;  /* 0x0000e400ff047b82 */ /* 0x000f220000000a00 */
[----:B--2---:R-:W-:Y:S01]  /*00b0*/  IADD3 R6, P1, PT, R1, UR4, RZ ;  /* 0x0000000401067c10 */ /* 0x004fe2000ff3e0ff */
[----:B-1----:R-:W-:Y:S01]  /*00c0*/  IMAD R2, R3, UR5, R0 ;  /* 0x0000000503027c24 */ /* 0x002fe2000f8e0200 */
[----:B------:R-:W1:Y:S03]  /*00d0*/  LDCU UR5, c[0x0][0x2fc] ;  /* 0x00005f80ff0577ac */ /* 0x000e660008000800 */
[----:B----4-:R-:W-:-:S04]  /*00e0*/  IMAD R23, R2, R5, RZ ;  /* 0x0000000502177224 */ /* 0x010fc800078e02ff */
[----:B------:R-:W-:-:S05]  /*00f0*/  VIADD R9, R23, 0x1 ;  /* 0x0000000117097836 */ /* 0x000fca0000000000 */
[----:B------:R-:W-:Y:S01]  /*0100*/  ISETP.GE.AND P0, PT, R9, R4, PT ;  /* 0x000000040900720c */ /* 0x000fe20003f06270 */
[----:B-1----:R-:W-:-:S03]  /*0110*/  IMAD.X R7, RZ, RZ, UR5, P1 ;  /* 0x00000005ff077e24 */ /* 0x002fc600088e06ff */
[----:B------:R-:W-:-:S13]  /*0120*/  ISETP.LT.OR P0, PT, R5, 0x1, P0 ;  /* 0x000000010500780c */ /* 0x000fda0000701670 */
[----:B0--3--:R-:W-:Y:S05]  /*0130*/  @P0 BRA `(.L_x_1) ;  /* 0x0000000800580947 */ /* 0x009fea0003800000 */
[----:B------:R-:W-:Y:S01]  /*0140*/  VIADDMNMX R8, R9, R5, R4, PT ;  /* 0x0000000509087246 */ /* 0x000fe20003800104 */
[----:B------:R-:W-:Y:S01]  /*0150*/  BSSY.RECONVERGENT B1, `(.L_x_2) ;  /* 0x000002d000017945 */ /* 0x000fe20003800200 */
[----:B------:R-:W-:Y:S01]  /*0160*/  LOP3.LUT R3, RZ, R23, RZ, 0x33, !PT ;  /* 0x00000017ff037212 */ /* 0x000fe200078e33ff */
[----:B------:R-:W-:Y:S01]  /*0170*/  IMAD.MOV.U32 R10, RZ, RZ, RZ ;  /* 0x000000ffff0a7224 */ /* 0x000fe200078e00ff */
[----:B------:R-:W-:Y:S01]  /*0180*/  VIADDMNMX R24, R23, 0x2, R8, !PT ;  /* 0x0000000217187846 */ /* 0x000fe20007800108 */
[----:B------:R-:W-:Y:S01]  /*0190*/  IMAD.MOV.U32 R11, RZ, RZ, 0x40100000 ;  /* 0x40100000ff0b7424 */ /* 0x000fe200078e00ff */
[----:B------:R-:W-:-:S03]  /*01a0*/  CS2R R12, SRZ ;  /* 0x00000000000c7805 */ /* 0x000fc6000001ff00 */
[----:B------:R-:W-:-:S05]  /*01b0*/  IMAD.IADD R3, R24, 0x1, R3 ;  /* 0x0000000118037824 */ /* 0x000fca00078e0203 */
[----:B------:R-:W-:-:S13]  /*01c0*/  LOP3.LUT P0, R3, R3, 0x3, RZ, 0xc0, !PT ;  /* 0x0000000303037812 */ /* 0x000fda000780c0ff */
[----:B------:R-:W-:Y:S05]  /*01d0*/  @!P0 BRA `(.L_x_3) ;  /* 0x0000000000908947 */ /* 0x000fea0003800000 */
[----:B------:R-:W-:Y:S01]  /*01e0*/  BSSY.RECONVERGENT B2, `(.L_x_4) ;  /* 0x0000022000027945 */ /* 0x000fe20003800200 */
[----:B------:R-:W-:Y:S01]  /*01f0*/  IMAD.MOV R9, RZ, RZ, -R3 ;  /* 0x000000ffff097224 */ /* 0x000fe200078e0a03 */
[----:B------:R-:W-:Y:S01]  /*0200*/  CS2R R12, SRZ ;  /* 0x00000000000c7805 */ /* 0x000fe2000001ff00 */
[----:B------:R-:W-:-:S07]  /*0210*/  IMAD.MOV.U32 R25, RZ, RZ, R23 ;  /* 0x000000ffff197224 */ /* 0x000fce00078e0017 */
.L_x_7:
[----:B------:R-:W-:Y:S01]  /*0220*/  VIADD R25, R25, 0x1 ;  /* 0x0000000119197836 */ /* 0x000fe20000000000 */
[----:B------:R-:W-:Y:S01]  /*0230*/  BSSY.RECONVERGENT B3, `(.L_x_5) ;  /* 0x000001a000037945 */ /* 0x000fe20003800200 */
[----:B------:R-:W-:Y:S02]  /*0240*/  VIADD R9, R9, 0x1 ;  /* 0x0000000109097836 */ /* 0x000fe40000000000 */
[----:B------:R-:W0:Y:S03]  /*0250*/  I2F.F64 R2, R25 ;  /* 0x0000001900027312 */ /* 0x000e260000201c00 */
[----:B------:R-:W-:Y:S01]  /*0260*/  ISETP.NE.AND P1, PT, R9, RZ, PT ;  /* 0x000000ff0900720c */ /* 0x000fe20003f25270 */
[----:B0-----:R-:W-:-:S08]  /*0270*/  DADD R2, R2, -0.5 ;  /* 0xbfe0000002027429 */ /* 0x001fd00000000000 */
[----:B------:R-:W-:-:S08]  /*0280*/  DMUL R2, R2, UR6 ;  /* 0x0000000602027c28 */ /* 0x000fd00008000000 */
[----:B------:R-:W-:Y:S01]  /*0290*/  DFMA R4, R2, R2, 1 ;  /* 0x3ff000000204742b */ /* 0x000fe20000000002 */
[----:B------:R-:W-:-:S05]  /*02a0*/  IMAD.MOV.U32 R2, RZ, RZ, 0x1 ;  /* 0x00000001ff027424 */ /* 0x000fca00078e00ff */
[----:B------:R-:W0:Y:S02]  /*02b0*/  MUFU.RCP64H R3, R5 ;  /* 0x0000000500037308 */ /* 0x000e240000001800 */
[----:B0-----:R-:W-:-:S08]  /*02c0*/  DFMA R14, -R4, R2, 1 ;  /* 0x3ff00000040e742b */ /* 0x001fd00000000102 */
[----:B------:R-:W-:-:S08]  /*02d0*/  DFMA R14, R14, R14, R14 ;  /* 0x0000000e0e0e722b */ /* 0x000fd0000000000e */
[----:B------:R-:W-:-:S08]  /*02e0*/  DFMA R14, R2, R14, R2 ;  /* 0x0000000e020e722b */ /* 0x000fd00000000002 */
[----:B------:R-:W-:-:S08]  /*02f0*/  DFMA R2, -R4, R14, 1 ;  /* 0x3ff000000402742b */ /* 0x000fd0000000010e */
[----:B------:R-:W-:-:S08]  /*0300*/  DFMA R2, R14, R2, R14 ;  /* 0x000000020e02722b */ /* 0x000fd0000000000e */
[----:B------:R-:W-:-:S08]  /*0310*/  DMUL R14, R2, 4 ;  /* 0x40100000020e7828 */ /* 0x000fd00000000000 */
[----:B------:R-:W-:-:S08]  /*0320*/  DFMA R16, -R4, R14, 4 ;  /* 0x401000000410742b */ /* 0x000fd0000000010e */
[----:B------:R-:W-:-:S10]  /*0330*/  DFMA R2, R2, R16, R14 ;  /* 0x000000100202722b */ /* 0x000fd4000000000e */
[----:B------:R-:W-:-:S05]  /*0340*/  FFMA R14, RZ, R5, R3 ;  /* 0x00000005ff0e7223 */ /* 0x000fca0000000003 */
[----:B------:R-:W-:-:S13]  /*0350*/  FSETP.GT.AND P0, PT, |R14|, 1.469367938527859385e-39, PT ;  /* 0x001000000e00780b */ /* 0x000fda0003f04200 */
[----:B------:R-:W-:Y:S05]  /*0360*/  @P0 BRA `(.L_x_6) ;  /* 0x0000000000180947 */ /* 0x000fea0003800000 */
[----:B------:R-:W-:Y:S01]  /*0370*/  IMAD.MOV.U32 R18, RZ, RZ, R4 ;  /* 0x000000ffff127224 */ /* 0x000fe200078e0004 */
[----:B------:R-:W-:Y:S01]  /*0380*/  MOV R22, 0x3b0 ;  /* 0x000003b000167802 */ /* 0x000fe20000000f00 */
[----:B------:R-:W-:-:S07]  /*0390*/  IMAD.MOV.U32 R19, RZ, RZ, R5 ;  /* 0x000000ffff137224 */ /* 0x000fce00078e0005 */
[----:B------:R-:W-:Y:S05]  /*03a0*/  CALL.REL.NOINC `($__internal_0_$__cuda_sm20_div_rn_f64_full) ;  /* 0x0000000800707944 */ /* 0x000fea0003c00000 */
[----:B------:R-:W-:Y:S02]  /*03b0*/  IMAD.MOV.U32 R2, RZ, RZ, R4 ;  /* 0x000000ffff027224 */ /* 0x000fe400078e0004 */
[----:B------:R-:W-:-:S07]  /*03c0*/  IMAD.MOV.U32 R3, RZ, RZ, R5 ;  /* 0x000000ffff037224 */ /* 0x000fce00078e0005 */
.L_x_6:
[----:B------:R-:W-:Y:S05]  /*03d0*/  BSYNC.RECONVERGENT B3 ;  /* 0x0000000000037941 */ /* 0x000fea0003800200 */
.L_x_5:
[----:B------:R-:W-:Y:S01]  /*03e0*/  DADD R12, R2, R12 ;  /* 0x00000000020c7229 */ /* 0x000fe2000000000c */
[----:B------:R-:W-:Y:S10]  /*03f0*/  @P1 BRA `(.L_x_7) ;  /* 0xfffffffc00881947 */ /* 0x000ff4000383ffff */
[----:B------:R-:W-:Y:S05]  /*0400*/  BSYNC.RECONVERGENT B2 ;  /* 0x0000000000027941 */ /* 0x000fea0003800200 */
.L_x_4:
[----:B------:R-:W-:-:S07]  /*0410*/  VIADD R9, R25, 0x1 ;  /* 0x0000000119097836 */ /* 0x000fce0000000000 */
.L_x_3:
[----:B------:R-:W-:Y:S05]  /*0420*/  BSYNC.RECONVERGENT B1 ;  /* 0x0000000000017941 */ /* 0x000fea0003800200 */
.L_x_2:
[----:B------:R-:W-:-:S04]  /*0430*/  IADD3 R23, PT, PT, -R23, -0x2, R24 ;  /* 0xfffffffe17177810 */ /* 0x000fc80007ffe118 */
[----:B------:R-:W-:-:S13]  /*0440*/  ISETP.GE.U32.AND P0, PT, R23, 0x3, PT ;  /* 0x000000031700780c */ /* 0x000fda0003f06070 */
[----:B------:R-:W-:Y:S05]  /*0450*/  @!P0 BRA `(.L_x_1) ;  /* 0x0000000400908947 */ /* 0x000fea0003800000 */
.L_x_16:
[----:B------:R-:W0:Y:S01]  /*0460*/  I2F.F64 R2, R9 ;  /* 0x0000000900027312 */ /* 0x000e220000201c00 */
[----:B------:R-:W-:Y:S01]  /*0470*/  BSSY.RECONVERGENT B1, `(.L_x_8) ;  /* 0x0000015000017945 */ /* 0x000fe20003800200 */
        /* <DEDUP_REMOVED lines=20> */
.L_x_9:
[----:B------:R-:W-:Y:S05]  /*05c0*/  BSYNC.RECONVERGENT B1 ;  /* 0x0000000000017941 */ /* 0x000fea0003800200 */
.L_x_8:
[----:B------:R-:W-:Y:S01]  /*05d0*/  VIADD R16, R9, 0x1 ;  /* 0x0000000109107836 */ /* 0x000fe20000000000 */
[----:B------:R-:W-:Y:S01]  /*05e0*/  BSSY.RECONVERGENT B1, `(.L_x_10) ;  /* 0x0000017000017945 */ /* 0x000fe20003800200 */
[----:B------:R-:W-:Y:S02]  /*05f0*/  DADD R12, R4, R12 ;  /* 0x00000000040c7229 */ /* 0x000fe4000000000c */
[----:B------:R-:W0:Y:S02]  /*0600*/  I2F.F64 R2, R16 ;  /* 0x0000001000027312 */ /* 0x000e240000201c00 */
        /* <DEDUP_REMOVED lines=16> */
[----:B------:R-:W-:-:S07]  /*0710*/  MOV R22, 0x730 ;  /* 0x0000073000167802 */ /* 0x000fce0000000f00 */
[----:B------:R-:W-:Y:S05]  /*0720*/  CALL.REL.NOINC `($__internal_0_$__cuda_sm20_div_rn_f64_full) ;  /* 0x0000000400907944 */ /* 0x000fea0003c00000 */
[----:B------:R-:W-:Y:S01]  /*0730*/  MOV R2, R4 ;  /* 0x0000000400027202 */ /* 0x000fe20000000f00 */
[----:B------:R-:W-:-:S07]  /*0740*/  IMAD.MOV.U32 R3, RZ, RZ, R5 ;  /* 0x000000ffff037224 */ /* 0x000fce00078e0005 */
.L_x_11:
[----:B------:R-:W-:Y:S05]  /*0750*/  BSYNC.RECONVERGENT B1 ;  /* 0x0000000000017941 */ /* 0x000fea0003800200 */
.L_x_10:
        /* <DEDUP_REMOVED lines=22> */
.L_x_13:
[----:B------:R-:W-:Y:S05]  /*08c0*/  BSYNC.RECONVERGENT B1 ;  /* 0x0000000000017941 */ /* 0x000fea0003800200 */
.L_x_12:
        /* <DEDUP_REMOVED lines=22> */
[----:B------:R-:W-:Y:S02]  /*0a30*/  IMAD.MOV.U32 R2, RZ, RZ, R4 ;  /* 0x000000ffff027224 */ /* 0x000fe400078e0004 */
[----:B------:R-:W-:-:S07]  /*0a40*/  IMAD.MOV.U32 R3, RZ, RZ, R5 ;  /* 0x000000ffff037224 */ /* 0x000fce00078e0005 */
.L_x_15:
[----:B------:R-:W-:Y:S05]  /*0a50*/  BSYNC.RECONVERGENT B1 ;  /* 0x0000000000017941 */ /* 0x000fea0003800200 */
.L_x_14:
[----:B------:R-:W-:Y:S01]  /*0a60*/  VIADD R9, R9, 0x4 ;  /* 0x0000000409097836 */ /* 0x000fe20000000000 */
[----:B------:R-:W-:-:S04]  /*0a70*/  DADD R12, R12, R2 ;  /* 0x000000000c0c7229 */ /* 0x000fc80000000002 */
[----:B------:R-:W-:-:S13]  /*0a80*/  ISETP.GE.AND P0, PT, R9, R8, PT ;  /* 0x000000080900720c */ /* 0x000fda0003f06270 */
[----:B------:R-:W-:Y:S05]  /*0a90*/  @!P0 BRA `(.L_x_16) ;  /* 0xfffffff800708947 */ /* 0x000fea000383ffff */
.L_x_1:
[----:B------:R-:W-:Y:S05]  /*0aa0*/  BSYNC.RECONVERGENT B0 ;  /* 0x0000000000007941 */ /* 0x000fea0003800200 */
.L_x_0:
[----:B------:R-:W0:Y:S01]  /*0ab0*/  S2UR UR5, SR_CgaCtaId ;  /* 0x00000000000579c3 */ /* 0x000e220000008800 */
[----:B------:R-:W-:Y:S01]  /*0ac0*/  UMOV UR4, 0x400 ;  /* 0x0000040000047882 */ /* 0x000fe20000000000 */
[----:B------:R-:W1:Y:S01]  /*0ad0*/  LDCU UR6, c[0x0][0x360] ;  /* 0x00006c00ff0677ac */ /* 0x000e620008000800 */
[----:B------:R-:W-:Y:S01]  /*0ae0*/  ISETP.NE.AND P1, PT, R0, RZ, PT ;  /* 0x000000ff0000720c */ /* 0x000fe20003f25270 */
[----:B-1----:R-:W-:Y:S02]  /*0af0*/  UISETP.GE.U32.AND UP0, UPT, UR6, 0x2, UPT ;  /* 0x000000020600788c */ /* 0x002fe4000bf06070 */
[----:B0-----:R-:W-:-:S06]  /*0b00*/  ULEA UR4, UR5, UR4, 0x18 ;  /* 0x0000000405047291 */ /* 0x001fcc000f8ec0ff */
[----:B------:R-:W-:-:S05]  /*0b10*/  LEA R9, R0, UR4, 0x3 ;  /* 0x0000000400097c11 */ /* 0x000fca000f8e18ff */
[----:B------:R0:W-:Y:S01]  /*0b20*/  STS.64 [R9], R12 ;  /* 0x0000000c09007388 */ /* 0x0001e20000000a00 */
[----:B------:R-:W-:Y:S06]  /*0b30*/  BAR.SYNC.DEFER_BLOCKING 0x0 ;  /* 0x0000000000007b1d */ /* 0x000fec0000010000 */
[----:B------:R-:W-:Y:S05]  /*0b40*/  BRA.U !UP0, `(.L_x_17) ;  /* 0x0000000108347547 */ /* 0x000fea000b800000 */
[----:B------:R-:W-:-:S07]  /*0b50*/  IMAD.MOV.U32 R4, RZ, RZ, 0x1 ;  /* 0x00000001ff047424 */ /* 0x000fce00078e00ff */
.L_x_18:
[----:B------:R-:W-:-:S04]  /*0b60*/  IMAD.SHL.U32 R10, R4, 0x2, RZ ;  /* 0x00000002040a7824 */ /* 0x000fc800078e00ff */
[----:B------:R-:W-:-:S05]  /*0b70*/  VIADD R3, R10, 0xffffffff ;  /* 0xffffffff0a037836 */ /* 0x000fca0000000000 */
[----:B------:R-:W-:-:S13]  /*0b80*/  LOP3.LUT P0, RZ, R3, R0, RZ, 0xc0, !PT ;  /* 0x0000000003ff7212 */ /* 0x000fda000780c0ff */
[----:B------:R-:W-:Y:S02]  /*0b90*/  @!P0 IMAD R8, R4, 0x8, R9 ;  /* 0x0000000804088824 */ /* 0x000fe400078e0209 */
[----:B------:R-:W-:Y:S04]  /*0ba0*/  @!P0 LDS.64 R4, [R9] ;  /* 0x0000000009048984 */ /* 0x000fe80000000a00 */
[----:B------:R-:W1:Y:S02]  /*0bb0*/  @!P0 LDS.64 R2, [R8] ;  /* 0x0000000008028984 */ /* 0x000e640000000a00 */
[----:B-1----:R-:W-:Y:S01]  /*0bc0*/  @!P0 DADD R2, R2, R4 ;  /* 0x0000000002028229 */ /* 0x002fe20000000004 */
[----:B------:R-:W-:-:S06]  /*0bd0*/  IMAD.MOV.U32 R4, RZ, RZ, R10 ;  /* 0x000000ffff047224 */ /* 0x000fcc00078e000a */
[----:B------:R1:W-:Y:S01]  /*0be0*/  @!P0 STS.64 [R9], R2 ;  /* 0x0000000209008388 */ /* 0x0003e20000000a00 */
[----:B------:R-:W-:Y:S01]  /*0bf0*/  BAR.SYNC.DEFER_BLOCKING 0x0 ;  /* 0x0000000000007b1d */ /* 0x000fe20000010000 */
[----:B------:R-:W-:-:S13]  /*0c00*/  ISETP.GE.U32.AND P0, PT, R10, UR6, PT ;  /* 0x000000060a007c0c */ /* 0x000fda000bf06070 */
[----:B-1----:R-:W-:Y:S05]  /*0c10*/  @!P0 BRA `(.L_x_18) ;  /* 0xfffffffc00d08947 */ /* 0x002fea000383ffff */
.L_x_17:
[----:B------:R-:W-:Y:S05]  /*0c20*/  @P1 EXIT ;  /* 0x000000000000194d */ /* 0x000fea0003800000 */
[----:B------:R-:W1:Y:S01]  /*0c30*/  S2UR UR5, SR_CgaCtaId ;  /* 0x00000000000579c3 */ /* 0x000e620000008800 */
[----:B------:R-:W-:Y:S01]  /*0c40*/  UMOV UR4, 0x400 ;  /* 0x0000040000047882 */ /* 0x000fe20000000000 */
[----:B------:R-:W-:Y:S01]  /*0c50*/  MOV R0, 0x0 ;  /* 0x0000000000007802 */ /* 0x000fe20000000f00 */
[----:B------:R-:W2:Y:S05]  /*0c60*/  LDCU.64 UR36, c[0x0][0x358] ;  /* 0x00006b00ff2477ac */ /* 0x000eaa0008000a00 */
[----:B0-----:R0:W3:Y:S01]  /*0c70*/  LDC.64 R8, c[0x4][R0] ;  /* 0x0100000000087b82 */ /* 0x0010e20000000a00 */
[----:B-1----:R-:W-:-:S09]  /*0c80*/  ULEA UR4, UR5, UR4, 0x18 ;  /* 0x0000000405047291 */ /* 0x002fd2000f8ec0ff */
[----:B------:R-:W1:Y:S02]  /*0c90*/  LDS.64 R2, [UR4] ;  /* 0x00000004ff027984 */ /* 0x000e640008000a00 */
[----:B------:R-:W4:Y:S02]  /*0ca0*/  LDCU.64 UR4, c[0x4][0x8] ;  /* 0x01000100ff0477ac */ /* 0x000f240008000a00 */
[----:B----4-:R-:W-:Y:S01]  /*0cb0*/  IMAD.U32 R4, RZ, RZ, UR4 ;  /* 0x00000004ff047e24 */ /* 0x010fe2000f8e00ff */
[----:B------:R-:W-:Y:S01]  /*0cc0*/  MOV R5, UR5 ;  /* 0x0000000500057c02 */ /* 0x000fe20008000f00 */
[----:B-123--:R0:W-:Y:S06]  /*0cd0*/  STL.64 [R1], R2 ;  /* 0x0000000201007387 */ /* 0x00e1ec0000100a00 */
[----:B------:R-:W-:-:S07]  /*0ce0*/  LEPC R20, `(.L_x_19) ;  /* 0x000000001014794e */ /* 0x000fce0000000000 */
[----:B0-----:R-:W-:Y:S05]  /*0cf0*/  CALL.ABS.NOINC R8 ;  /* 0x0000000008007343 */ /* 0x001fea0003c00000 */
.L_x_19:
[----:B------:R-:W0:Y:S01]  /*0d00*/  S2UR UR5, SR_CgaCtaId ;  /* 0x00000000000579c3 */ /* 0x000e220000008800 */
[----:B------:R-:W-:-:S07]  /*0d10*/  UMOV UR4, 0x400 ;  /* 0x0000040000047882 */ /* 0x000fce0000000000 */
[----:B------:R-:W1:Y:S01]  /*0d20*/  LDC.64 R4, c[0x0][0x380] ;  /* 0x0000e000ff047b82 */ /* 0x000e620000000a00 */
[----:B0-----:R-:W-:-:S09]  /*0d30*/  ULEA UR4, UR5, UR4, 0x18 ;  /* 0x0000000405047291 */ /* 0x001fd2000f8ec0ff */
[----:B------:R-:W1:Y:S04]  /*0d40*/  LDS.64 R2, [UR4] ;  /* 0x00000004ff027984 */ /* 0x000e680008000a00 */
[----:B-1----:R-:W-:Y:S01]  /*0d50*/  REDG.E.ADD.F64.RN.STRONG.GPU desc[UR36][R4.64], R2 ;  /* 0x00000002040079a6 */ /* 0x002fe2000c12ff24 */
[----:B------:R-:W-:Y:S05]  /*0d60*/  EXIT ;  /* 0x000000000000794d */ /* 0x000fea0003800000 */
        .weak           $__internal_0_$__cuda_sm20_div_rn_f64_full
        .type           $__internal_0_$__cuda_sm20_div_rn_f64_full,@function
        .size           $__internal_0_$__cuda_sm20_div_rn_f64_full,(.L_x_27 - $__internal_0_$__cuda_sm20_div_rn_f64_full)
$__internal_0_$__cuda_sm20_div_rn_f64_full:
[C---:B------:R-:W-:Y:S01]  /*0d70*/  FSETP.GEU.AND P0, PT, |R19|.reuse, 1.469367938527859385e-39, PT ;  /* 0x001000001300780b */ /* 0x040fe20003f0e200 */
[--C-:B------:R-:W-:Y:S01]  /*0d80*/  IMAD.MOV.U32 R14, RZ, RZ, R18.reuse ;  /* 0x000000ffff0e7224 */ /* 0x100fe200078e0012 */
[C---:B------:R-:W-:Y:S01]  /*0d90*/  LOP3.LUT R4, R19.reuse, 0x800fffff, RZ, 0xc0, !PT ;  /* 0x800fffff13047812 */ /* 0x040fe200078ec0ff */
[----:B------:R-:W-:Y:S01]  /*0da0*/  IMAD.MOV.U32 R15, RZ, RZ, R19 ;  /* 0x000000ffff0f7224 */ /* 0x000fe200078e0013 */
[----:B------:R-:W-:Y:S01]  /*0db0*/  LOP3.LUT R20, R19, 0x7ff00000, RZ, 0xc0, !PT ;  /* 0x7ff0000013147812 */ /* 0x000fe200078ec0ff */
[----:B------:R-:W-:Y:S01]  /*0dc0*/  IMAD.MOV.U32 R16, RZ, RZ, 0x1 ;  /* 0x00000001ff107424 */ /* 0x000fe200078e00ff */
[----:B------:R-:W-:Y:S01]  /*0dd0*/  LOP3.LUT R5, R4, 0x3ff00000, RZ, 0xfc, !PT ;  /* 0x3ff0000004057812 */ /* 0x000fe200078efcff */
[----:B------:R-:W-:Y:S01]  /*0de0*/  IMAD.MOV.U32 R4, RZ, RZ, R18 ;  /* 0x000000ffff047224 */ /* 0x000fe200078e0012 */
[----:B------:R-:W-:Y:S01]  /*0df0*/  LOP3.LUT R27, R11, 0x7ff00000, RZ, 0xc0, !PT ;  /* 0x7ff000000b1b7812 */ /* 0x000fe200078ec0ff */
[----:B------:R-:W-:-:S03]  /*0e00*/  IMAD.MOV.U32 R26, RZ, RZ, 0x1ca00000 ;  /* 0x1ca00000ff1a7424 */ /* 0x000fc600078e00ff */
[----:B------:R-:W-:Y:S01]  /*0e10*/  ISETP.GE.U32.AND P2, PT, R27, R20, PT ;  /* 0x000000141b00720c */ /* 0x000fe20003f46070 */
[----:B------:R-:W-:Y:S01]  /*0e20*/  @!P0 DMUL R4, R14, 8.98846567431157953865e+307 ;  /* 0x7fe000000e048828 */ /* 0x000fe20000000000 */
[----:B------:R-:W-:-:S05]  /*0e30*/  IMAD.MOV.U32 R29, RZ, RZ, R27 ;  /* 0x000000ffff1d7224 */ /* 0x000fca00078e001b */
[----:B------:R-:W0:Y:S02]  /*0e40*/  MUFU.RCP64H R17, R5 ;  /* 0x0000000500117308 */ /* 0x000e240000001800 */
[----:B0-----:R-:W-:-:S08]  /*0e50*/  DFMA R2, R16, -R4, 1 ;  /* 0x3ff000001002742b */ /* 0x001fd00000000804 */
[----:B------:R-:W-:-:S08]  /*0e60*/  DFMA R2, R2, R2, R2 ;  /* 0x000000020202722b */ /* 0x000fd00000000002 */
[----:B------:R-:W-:Y:S01]  /*0e70*/  DFMA R16, R16, R2, R16 ;  /* 0x000000021010722b */ /* 0x000fe20000000010 */
[----:B------:R-:W-:Y:S01]  /*0e80*/  SEL R3, R26, 0x63400000, !P2 ;  /* 0x634000001a037807 */ /* 0x000fe20005000000 */
[----:B------:R-:W-:Y:S01]  /*0e90*/  IMAD.MOV.U32 R2, RZ, RZ, R10 ;  /* 0x000000ffff027224 */ /* 0x000fe200078e000a */
[----:B------:R-:W-:Y:S02]  /*0ea0*/  FSETP.GEU.AND P2, PT, |R11|, 1.469367938527859385e-39, PT ;  /* 0x001000000b00780b */ /* 0x000fe40003f4e200 */
[----:B------:R-:W-:-:S03]  /*0eb0*/  LOP3.LUT R3, R3, 0x800fffff, R11, 0xf8, !PT ;  /* 0x800fffff03037812 */ /* 0x000fc600078ef80b */
[----:B------:R-:W-:-:S08]  /*0ec0*/  DFMA R18, R16, -R4, 1 ;  /* 0x3ff000001012742b */ /* 0x000fd00000000804 */
[----:B------:R-:W-:Y:S01]  /*0ed0*/  DFMA R16, R16, R18, R16 ;  /* 0x000000121010722b */ /* 0x000fe20000000010 */
[----:B------:R-:W-:Y:S10]  /*0ee0*/  @P2 BRA `(.L_x_20) ;  /* 0x0000000000202947 */ /* 0x000ff40003800000 */
[----:B------:R-:W-:-:S04]  /*0ef0*/  LOP3.LUT R18, R15, 0x7ff00000, RZ, 0xc0, !PT ;  /* 0x7ff000000f127812 */ /* 0x000fc800078ec0ff */
[----:B------:R-:W-:Y:S01]  /*0f00*/  ISETP.GE.U32.AND P2, PT, R27, R18, PT ;  /* 0x000000121b00720c */ /* 0x000fe20003f46070 */
[----:B------:R-:W-:-:S03]  /*0f10*/  IMAD.MOV.U32 R18, RZ, RZ, RZ ;  /* 0x000000ffff127224 */ /* 0x000fc600078e00ff */
[----:B------:R-:W-:-:S04]  /*0f20*/  SEL R19, R26, 0x63400000, !P2 ;  /* 0x634000001a137807 */ /* 0x000fc80005000000 */
[----:B------:R-:W-:-:S04]  /*0f30*/  LOP3.LUT R19, R19, 0x80000000, R11, 0xf8, !PT ;  /* 0x8000000013137812 */ /* 0x000fc800078ef80b */
[----:B------:R-:W-:-:S06]  /*0f40*/  LOP3.LUT R19, R19, 0x100000, RZ, 0xfc, !PT ;  /* 0x0010000013137812 */ /* 0x000fcc00078efcff */
[----:B------:R-:W-:-:S10]  /*0f50*/  DFMA R2, R2, 2, -R18 ;  /* 0x400000000202782b */ /* 0x000fd40000000812 */
[----:B------:R-:W-:-:S07]  /*0f60*/  LOP3.LUT R29, R3, 0x7ff00000, RZ, 0xc0, !PT ;  /* 0x7ff00000031d7812 */ /* 0x000fce00078ec0ff */
.L_x_20:
[----:B------:R-:W-:Y:S01]  /*0f70*/  IMAD.MOV.U32 R28, RZ, RZ, R20 ;  /* 0x000000ffff1c7224 */ /* 0x000fe200078e0014 */
[----:B------:R-:W-:Y:S01]  /*0f80*/  @!P0 LOP3.LUT R28, R5, 0x7ff00000, RZ, 0xc0, !PT ;  /* 0x7ff00000051c8812 */ /* 0x000fe200078ec0ff */
[----:B------:R-:W-:Y:S01]  /*0f90*/  VIADD R30, R29, 0xffffffff ;  /* 0xffffffff1d1e7836 */ /* 0x000fe20000000000 */
[----:B------:R-:W-:Y:S01]  /*0fa0*/  DMUL R18, R16, R2 ;  /* 0x0000000210127228 */ /* 0x000fe20000000000 */
[----:B------:R-:W-:Y:S03]  /*0fb0*/  BSSY.RECONVERGENT B4, `(.L_x_21) ;  /* 0x0000037000047945 */ /* 0x000fe60003800200 */
[----:B------:R-:W-:Y:S01]  /*0fc0*/  ISETP.GT.U32.AND P0, PT, R30, 0x7feffffe, PT ;  /* 0x7feffffe1e00780c */ /* 0x000fe20003f04070 */
[----:B------:R-:W-:-:S03]  /*0fd0*/  VIADD R30, R28, 0xffffffff ;  /* 0xffffffff1c1e7836 */ /* 0x000fc60000000000 */
[----:B------:R-:W-:Y:S02]  /*0fe0*/  DFMA R20, R18, -R4, R2 ;  /* 0x800000041214722b */ /* 0x000fe40000000002 */
[----:B------:R-:W-:-:S06]  /*0ff0*/  ISETP.GT.U32.OR P0, PT, R30, 0x7feffffe, P0 ;  /* 0x7feffffe1e00780c */ /* 0x000fcc0000704470 */
[----:B------:R-:W-:-:S07]  /*1000*/  DFMA R20, R16, R20, R18 ;  /* 0x000000141014722b */ /* 0x000fce0000000012 */
[----:B------:R-:W-:Y:S05]  /*1010*/  @P0 BRA `(.L_x_22) ;  /* 0x00000000006c0947 */ /* 0x000fea0003800000 */
[----:B------:R-:W-:-:S04]  /*1020*/  LOP3.LUT R18, R15, 0x7ff00000, RZ, 0xc0, !PT ;  /* 0x7ff000000f127812 */ /* 0x000fc800078ec0ff */
[CC--:B------:R-:W-:Y:S02]  /*1030*/  VIADDMNMX R16, R27.reuse, -R18.reuse, 0xb9600000, !PT ;  /* 0xb96000001b107446 */ /* 0x0c0fe40007800912 */
[----:B------:R-:W-:Y:S01]  /*1040*/  ISETP.GE.U32.AND P0, PT, R27, R18, PT ;  /* 0x000000121b00720c */ /* 0x000fe20003f06070 */
[----:B------:R-:W-:Y:S01]  /*1050*/  IMAD.MOV.U32 R18, RZ, RZ, RZ ;  /* 0x000000ffff127224 */ /* 0x000fe200078e00ff */
[----:B------:R-:W-:Y:S02]  /*1060*/  VIMNMX R16, PT, PT, R16, 0x46a00000, PT ;  /* 0x46a0000010107848 */ /* 0x000fe40003fe0100 */
[----:B------:R-:W-:-:S05]  /*1070*/  SEL R17, R26, 0x63400000, !P0 ;  /* 0x634000001a117807 */ /* 0x000fca0004000000 */
[----:B------:R-:W-:-:S04]  /*1080*/  IMAD.IADD R26, R16, 0x1, -R17 ;  /* 0x00000001101a7824 */ /* 0x000fc800078e0a11 */
[----:B------:R-:W-:-:S06]  /*1090*/  VIADD R19, R26, 0x7fe00000 ;  /* 0x7fe000001a137836 */ /* 0x000fcc0000000000 */
[----:B------:R-:W-:-:S10]  /*10a0*/  DMUL R16, R20, R18 ;  /* 0x0000001214107228 */ /* 0x000fd40000000000 */
[----:B------:R-:W-:-:S13]  /*10b0*/  FSETP.GTU.AND P0, PT, |R17|, 1.469367938527859385e-39, PT ;  /* 0x001000001100780b */ /* 0x000fda0003f0c200 */
[----:B------:R-:W-:Y:S05]  /*10c0*/  @P0 BRA `(.L_x_23) ;  /* 0x0000000000940947 */ /* 0x000fea0003800000 */
[----:B------:R-:W-:Y:S01]  /*10d0*/  DFMA R2, R20, -R4, R2 ;  /* 0x800000041402722b */ /* 0x000fe20000000002 */
[----:B------:R-:W-:-:S09]  /*10e0*/  MOV R18, RZ ;  /* 0x000000ff00127202 */ /* 0x000fd20000000f00 */
[C---:B------:R-:W-:Y:S02]  /*10f0*/  FSETP.NEU.AND P0, PT, R3.reuse, RZ, PT ;  /* 0x000000ff0300720b */ /* 0x040fe40003f0d000 */
[----:B------:R-:W-:-:S04]  /*1100*/  LOP3.LUT R15, R3, 0x80000000, R15, 0x48, !PT ;  /* 0x80000000030f7812 */ /* 0x000fc800078e480f */
[----:B------:R-:W-:-:S07]  /*1110*/  LOP3.LUT R19, R15, R19, RZ, 0xfc, !PT ;  /* 0x000000130f137212 */ /* 0x000fce00078efcff */
[----:B------:R-:W-:Y:S05]  /*1120*/  @!P0 BRA `(.L_x_23) ;  /* 0x00000000007c8947 */ /* 0x000fea0003800000 */
[----:B------:R-:W-:Y:S01]  /*1130*/  IMAD.MOV R3, RZ, RZ, -R26 ;  /* 0x000000ffff037224 */ /* 0x000fe200078e0a1a */
[----:B------:R-:W-:Y:S01]  /*1140*/  DMUL.RP R18, R20, R18 ;  /* 0x0000001214127228 */ /* 0x000fe20000008000 */
[----:B------:R-:W-:-:S06]  /*1150*/  IMAD.MOV.U32 R2, RZ, RZ, RZ ;  /* 0x000000ffff027224 */ /* 0x000fcc00078e00ff */
[----:B------:R-:W-:-:S03]  /*1160*/  DFMA R2, R16, -R2, R20 ;  /* 0x800000021002722b */ /* 0x000fc60000000014 */
[----:B------:R-:W-:-:S03]  /*1170*/  LOP3.LUT R15, R19, R15, RZ, 0x3c, !PT ;  /* 0x0000000f130f7212 */ /* 0x000fc600078e3cff */
[----:B------:R-:W-:-:S04]  /*1180*/  IADD3 R2, PT, PT, -R26, -0x43300000, RZ ;  /* 0xbcd000001a027810 */ /* 0x000fc80007ffe1ff */
[----:B------:R-:W-:-:S04]  /*1190*/  FSETP.NEU.AND P0, PT, |R3|, R2, PT ;  /* 0x000000020300720b */ /* 0x000fc80003f0d200 */
[----:B------:R-:W-:Y:S02]  /*11a0*/  FSEL R16, R18, R16, !P0 ;  /* 0x0000001012107208 */ /* 0x000fe40004000000 */
[----:B------:R-:W-:Y:S01]  /*11b0*/  FSEL R17, R15, R17, !P0 ;  /* 0x000000110f117208 */ /* 0x000fe20004000000 */
[----:B------:R-:W-:Y:S06]  /*11c0*/  BRA `(.L_x_23) ;  /* 0x0000000000547947 */ /* 0x000fec0003800000 */
.L_x_22:
[----:B------:R-:W-:-:S14]  /*11d0*/  DSETP.NAN.AND P0, PT, R10, R10, PT ;  /* 0x0000000a0a00722a */ /* 0x000fdc0003f08000 */
[----:B------:R-:W-:Y:S05]  /*11e0*/  @P0 BRA `(.L_x_24) ;  /* 0x0000000000440947 */ /* 0x000fea0003800000 */
[----:B------:R-:W-:-:S14]  /*11f0*/  DSETP.NAN.AND P0, PT, R14, R14, PT ;  /* 0x0000000e0e00722a */ /* 0x000fdc0003f08000 */
[----:B------:R-:W-:Y:S05]  /*1200*/  @P0 BRA `(.L_x_25) ;  /* 0x0000000000300947 */ /* 0x000fea0003800000 */
[----:B------:R-:W-:Y:S01]  /*1210*/  ISETP.NE.AND P0, PT, R29, R28, PT ;  /* 0x0000001c1d00720c */ /* 0x000fe20003f05270 */
[----:B------:R-:W-:Y:S02]  /*1220*/  IMAD.MOV.U32 R16, RZ, RZ, 0x0 ;  /* 0x00000000ff107424 */ /* 0x000fe400078e00ff */
[----:B------:R-:W-:-:S10]  /*1230*/  IMAD.MOV.U32 R17, RZ, RZ, -0x80000 ;  /* 0xfff80000ff117424 */ /* 0x000fd400078e00ff */
[----:B------:R-:W-:Y:S05]  /*1240*/  @!P0 BRA `(.L_x_23) ;  /* 0x0000000000348947 */ /* 0x000fea0003800000 */
[----:B------:R-:W-:Y:S02]  /*1250*/  ISETP.NE.AND P0, PT, R29, 0x7ff00000, PT ;  /* 0x7ff000001d00780c */ /* 0x000fe40003f05270 */
[----:B------:R-:W-:Y:S02]  /*1260*/  LOP3.LUT R17, R11, 0x80000000, R15, 0x48, !PT ;  /* 0x800000000b117812 */ /* 0x000fe400078e480f */
[----:B------:R-:W-:-:S13]  /*1270*/  ISETP.EQ.OR P0, PT, R28, RZ, !P0 ;  /* 0x000000ff1c00720c */ /* 0x000fda0004702670 */
[----:B------:R-:W-:Y:S01]  /*1280*/  @P0 LOP3.LUT R2, R17, 0x7ff00000, RZ, 0xfc, !PT ;  /* 0x7ff0000011020812 */ /* 0x000fe200078efcff */
[----:B------:R-:W-:Y:S02]  /*1290*/  @!P0 IMAD.MOV.U32 R16, RZ, RZ, RZ ;  /* 0x000000ffff108224 */ /* 0x000fe400078e00ff */
[----:B------:R-:W-:Y:S02]  /*12a0*/  @P0 IMAD.MOV.U32 R16, RZ, RZ, RZ ;  /* 0x000000ffff100224 */ /* 0x000fe400078e00ff */
[----:B------:R-:W-:Y:S01]  /*12b0*/  @P0 IMAD.MOV.U32 R17, RZ, RZ, R2 ;  /* 0x000000ffff110224 */ /* 0x000fe200078e0002 */
[----:B------:R-:W-:Y:S06]  /*12c0*/  BRA `(.L_x_23) ;  /* 0x0000000000147947 */ /* 0x000fec0003800000 */
.L_x_25:
[----:B------:R-:W-:Y:S01]  /*12d0*/  LOP3.LUT R17, R15, 0x80000, RZ, 0xfc, !PT ;  /* 0x000800000f117812 */ /* 0x000fe200078efcff */
[----:B------:R-:W-:Y:S01]  /*12e0*/  IMAD.MOV.U32 R16, RZ, RZ, R14 ;  /* 0x000000ffff107224 */ /* 0x000fe200078e000e */
[----:B------:R-:W-:Y:S06]  /*12f0*/  BRA `(.L_x_23) ;  /* 0x0000000000087947 */ /* 0x000fec0003800000 */
.L_x_24:
[----:B------:R-:W-:Y:S01]  /*1300*/  LOP3.LUT R17, R11, 0x80000, RZ, 0xfc, !PT ;  /* 0x000800000b117812 */ /* 0x000fe200078efcff */
[----:B------:R-:W-:-:S07]  /*1310*/  IMAD.MOV.U32 R16, RZ, RZ, R10 ;  /* 0x000000ffff107224 */ /* 0x000fce00078e000a */
.L_x_23:
[----:B------:R-:W-:Y:S05]  /*1320*/  BSYNC.RECONVERGENT B4 ;  /* 0x0000000000047941 */ /* 0x000fea0003800200 */
.L_x_21:
[----:B------:R-:W-:Y:S02]  /*1330*/  IMAD.MOV.U32 R2, RZ, RZ, R22 ;  /* 0x000000ffff027224 */ /* 0x000fe400078e0016 */
[----:B------:R-:W-:Y:S02]  /*1340*/  IMAD.MOV.U32 R3, RZ, RZ, 0x0 ;  /* 0x00000000ff037424 */ /* 0x000fe400078e00ff */
[----:B------:R-:W-:Y:S02]  /*1350*/  IMAD.MOV.U32 R4, RZ, RZ, R16 ;  /* 0x000000ffff047224 */ /* 0x000fe400078e0010 */
[----:B------:R-:W-:Y:S01]  /*1360*/  IMAD.MOV.U32 R5, RZ, RZ, R17 ;  /* 0x000000ffff057224 */ /* 0x000fe200078e0011 */
[----:B------:R-:W-:Y:S06]  /*1370*/  RET.REL.NODEC R2 `(_Z11calculatePiPddiii) ;  /* 0xffffffec02207950 */ /* 0x000fec0003c3ffff */
.L_x_26:
[----:B------:R-:W-:-:S00]  /*1380*/  BRA `(.L_x_26) ;  /* 0xfffffffc00fc7947 */ /* 0x000fc0000383ffff */
[----:B------:R-:W-:-:S00]  /*1390*/  NOP ;  /* 0x0000000000007918 */ /* 0x000fc00000000000 */
        /* <DEDUP_REMOVED lines=14> */
.L_x_27:


//--------------------- .nv.global.init           --------------------------
	.section	.nv.global.init,"aw",@progbits
.nv.global.init:
	.type		$str,@object
	.size		$str,(.L_0 - $str)
$str:
        /*0000*/ 	.byte	0x25, 0x6c, 0x66, 0x0a, 0x00
.L_0:


//--------------------- .nv.shared._Z11calculatePiPddiii --------------------------
	.section	.nv.shared._Z11calculatePiPddiii,"aw",@nobits
	.sectionflags	@""
	.align	16
	.zero		1024


//--------------------- .nv.shared.reserved.0     --------------------------
	.section	.nv.shared.reserved.0,"aw",@nobits
	.weak		__nv_reservedSMEM_offset_0_alias
	.size		__nv_reservedSMEM_offset_0_alias, 0, 64
	.other		__nv_reservedSMEM_offset_0_alias,@"STO_CUDA_RESERVED_SHARED STV_DEFAULT"
__nv_reservedSMEM_offset_0_alias:
	.zero		0
	.zero		64


//--------------------- .nv.constant0._Z11calculatePiPddiii --------------------------
	.section	.nv.constant0._Z11calculatePiPddiii,"a",@progbits
	.sectionflags	@""
	.align	4
.nv.constant0._Z11calculatePiPddiii:
	.zero		924


//--------------------- SYMBOLS --------------------------

	.type		.nv.reservedSmem.offset0,@object
	.size		.nv.reservedSmem.offset0,0x4
	.type		.nv.reservedSmem.cap,@object
	.size		.nv.reservedSmem.cap,0x4
	.type		vprintf,@function
